//
// Generated by NVIDIA NVVM Compiler
//
// Compiler Build ID: CL-36424714
// Cuda compilation tools, release 13.0, V13.0.88
// Based on NVVM 20.0.0
//

.version 9.0
.target sm_100
.address_size 64

	// .globl	_Z1kP3s_tS0_

.visible .entry _Z1kP3s_tS0_(
	.param .u64 .ptr .align 1 _Z1kP3s_tS0__param_0,
	.param .u64 .ptr .align 1 _Z1kP3s_tS0__param_1
)
{
	.reg .b16 	%rs<7>;
	.reg .b32 	%r<2>;
	.reg .b64 	%rd<8>;

	ld.param.u64 	%rd1, [_Z1kP3s_tS0__param_0];
	ld.param.u64 	%rd2, [_Z1kP3s_tS0__param_1];
	cvta.to.global.u64 	%rd3, %rd1;
	cvta.to.global.u64 	%rd4, %rd2;
	mov.u32 	%r1, %tid.x;
	mul.wide.u32 	%rd5, %r1, 4;
	add.s64 	%rd6, %rd4, %rd5;
	add.s64 	%rd7, %rd3, %rd5;
	ld.global.u8 	%rs1, [%rd7];
	ld.global.u8 	%rs2, [%rd7+1];
	ld.global.u8 	%rs3, [%rd7+2];
	ld.global.u8 	%rs4, [%rd7+3];
	ld.global.u8 	%rs5, [%rd7+4];
	ld.global.u8 	%rs6, [%rd7+5];
	st.global.u8 	[%rd6+1], %rs1;
	st.global.u8 	[%rd6+2], %rs2;
	st.global.u8 	[%rd6+3], %rs3;
	st.global.u8 	[%rd6+4], %rs4;
	st.global.u8 	[%rd6+5], %rs5;
	st.global.u8 	[%rd6+6], %rs6;
	ret;

}


// ===== COMPILED SASS (sm_100) =====

	.target	sm_100

	.elftype	@"ET_EXEC"


//--------------------- .note.nv.tkinfo           --------------------------
	.section	.note.nv.tkinfo,"",@"SHT_NOTE"
	.sectionflags	@"SHF_NOTE_NV_TKINFO"
	.tkinfo
        /*0018*/ 	.word	0x00000002
        /*0030*/ 	.string	""
        /*0030*/ 	.string	"ptxas"
        /*0030*/ 	.string	"Cuda compilation tools, release 13.0, V13.0.88"
        /*0030*/ 	.string	"Build cuda_13.0.r13.0/compiler.36424714_0"
        /*0030*/ 	.string	"-arch sm_100 -m 64 "



//--------------------- .note.nv.cuinfo           --------------------------
	.section	.note.nv.cuinfo,"",@"SHT_NOTE"
	.sectionflags	@"SHF_NOTE_NV_CUINFO"
        /*0018*/ 	.short	0x0002
        /*001a*/ 	.short	0x0064
        /*001c*/ 	.short	0x0082
	.zero		2


//--------------------- .nv.info                  --------------------------
	.section	.nv.info,"",@"SHT_CUDA_INFO"
	.align	4


	//----- nvinfo : EIATTR_REGCOUNT
	.align		4
        /*0000*/ 	.byte	0x04, 0x2f
        /*0002*/ 	.short	(.L_1 - .L_0)
	.align		4
.L_0:
        /*0004*/ 	.word	index@(_Z1kP3s_tS0_)
        /*0008*/ 	.word	0x00000016


	//----- nvinfo : EIATTR_FRAME_SIZE
	.align		4
.L_1:
        /*000c*/ 	.byte	0x04, 0x11
        /*000e*/ 	.short	(.L_3 - .L_2)
	.align		4
.L_2:
        /*0010*/ 	.word	index@(_Z1kP3s_tS0_)
        /*0014*/ 	.word	0x00000000


	//----- nvinfo : EIATTR_MIN_STACK_SIZE
	.align		4
.L_3:
        /*0018*/ 	.byte	0x04, 0x12
        /*001a*/ 	.short	(.L_5 - .L_4)
	.align		4
.L_4:
        /*001c*/ 	.word	index@(_Z1kP3s_tS0_)
        /*0020*/ 	.word	0x00000000
.L_5:


//--------------------- .nv.compat                --------------------------
	.section	.nv.compat,"",@"SHT_CUDA_COMPAT_INFO"
	.align	4
        /*0000*/ 	.byte	0x02, 0x09, 0x00, 0x00, 0x02, 0x02, 0x01, 0x00, 0x02, 0x05, 0x05, 0x00, 0x03, 0x07, 0x01, 0x01
        /*0010*/ 	.byte	0x02, 0x03, 0x00, 0x00, 0x02, 0x06, 0x01, 0x00, 0x04, 0x0b, 0x08, 0x00, 0x09, 0x00, 0x00, 0x00
        /*0020*/ 	.byte	0x00, 0x00, 0x00, 0x00


//--------------------- .nv.info._Z1kP3s_tS0_     --------------------------
	.section	.nv.info._Z1kP3s_tS0_,"",@"SHT_CUDA_INFO"
	.sectionflags	@""
	.align	4


	//----- nvinfo : EIATTR_CUDA_API_VERSION
	.align		4
        /*0000*/ 	.byte	0x04, 0x37
        /*0002*/ 	.short	(.L_7 - .L_6)
.L_6:
        /*0004*/ 	.word	0x00000082


	//----- nvinfo : EIATTR_KPARAM_INFO
	.align		4
.L_7:
        /*0008*/ 	.byte	0x04, 0x17
        /*000a*/ 	.short	(.L_9 - .L_8)
.L_8:
        /*000c*/ 	.word	0x00000000
        /*0010*/ 	.short	0x0001
        /*0012*/ 	.short	0x0008
        /*0014*/ 	.byte	0x00, 0xf5, 0x21, 0x00


	//----- nvinfo : EIATTR_KPARAM_INFO
	.align		4
.L_9:
        /*0018*/ 	.byte	0x04, 0x17
        /*001a*/ 	.short	(.L_11 - .L_10)
.L_10:
        /*001c*/ 	.word	0x00000000
        /*0020*/ 	.short	0x0000
        /*0022*/ 	.short	0x0000
        /*0024*/ 	.byte	0x00, 0xf5, 0x21, 0x00


	//----- nvinfo : EIATTR_SPARSE_MMA_MASK
	.align		4
.L_11:
        /*0028*/ 	.byte	0x03, 0x50
        /*002a*/ 	.short	0x0000


	//----- nvinfo : EIATTR_MAXREG_COUNT
	.align		4
        /*002c*/ 	.byte	0x03, 0x1b
        /*002e*/ 	.short	0x00ff


	//----- nvinfo : EIATTR_MERCURY_ISA_VERSION
	.align		4
        /*0030*/ 	.byte	0x03, 0x5f
        /*0032*/ 	.short	0x0101


	//----- nvinfo : EIATTR_VRC_CTA_INIT_COUNT
	.align		4
        /*0034*/ 	.byte	0x02, 0x4a
	.zero		1
	.zero		1


	//----- nvinfo : EIATTR_EXIT_INSTR_OFFSETS
	.align		4
        /*0038*/ 	.byte	0x04, 0x1c
        /*003a*/ 	.short	(.L_13 - .L_12)


	//   ....[0]....
.L_12:
        /*003c*/ 	.word	0x00000130


	//----- nvinfo : EIATTR_CBANK_PARAM_SIZE
	.align		4
.L_13:
        /*0040*/ 	.byte	0x03, 0x19
        /*0042*/ 	.short	0x0010


	//----- nvinfo : EIATTR_PARAM_CBANK
	.align		4
        /*0044*/ 	.byte	0x04, 0x0a
        /*0046*/ 	.short	(.L_15 - .L_14)
	.align		4
.L_14:
        /*0048*/ 	.word	index@(.nv.constant0._Z1kP3s_tS0_)
        /*004c*/ 	.short	0x0380
        /*004e*/ 	.short	0x0010


	//----- nvinfo : EIATTR_SW_WAR
	.align		4
.L_15:
        /*0050*/ 	.byte	0x04, 0x36
        /*0052*/ 	.short	(.L_17 - .L_16)
.L_16:
        /*0054*/ 	.word	0x00000008
.L_17:


//--------------------- .nv.callgraph             --------------------------
	.section	.nv.callgraph,"",@"SHT_CUDA_CALLGRAPH"
	.align	4
	.sectionentsize	8
	.align		4
        /*0000*/ 	.word	0x00000000
	.align		4
        /*0004*/ 	.word	0xffffffff
	.align		4
        /*0008*/ 	.word	0x00000000
	.align		4
        /*000c*/ 	.word	0xfffffffe
	.align		4
        /*0010*/ 	.word	0x00000000
	.align		4
        /*0014*/ 	.word	0xfffffffd
	.align		4
        /*0018*/ 	.word	0x00000000
	.align		4
        /*001c*/ 	.word	0xfffffffc


//--------------------- .text._Z1kP3s_tS0_        --------------------------
	.section	.text._Z1kP3s_tS0_,"ax",@progbits
	.align	128
        .global         _Z1kP3s_tS0_
        .type           _Z1kP3s_tS0_,@function
        .size           _Z1kP3s_tS0_,(.L_x_1 - _Z1kP3s_tS0_)
        .other          _Z1kP3s_tS0_,@"STO_CUDA_ENTRY STV_DEFAULT"
_Z1kP3s_tS0_:
.text._Z1kP3s_tS0_:
[----:B------:R-:W-:Y:S01]  /*0000*/  LDC R1, c[0x0][0x37c] ;  /* 0x0000df00ff017b82 */ /* 0x000fe20000000800 */
[----:B------:R-:W0:Y:S07]  /*0010*/  S2R R19, SR_TID.X ;  /* 0x0000000000137919 */ /* 0x000e2e0000002100 */
[----:B------:R-:W0:Y:S01]  /*0020*/  LDC.64 R4, c[0x0][0x380] ;  /* 0x0000e000ff047b82 */ /* 0x000e220000000a00 */
[----:B------:R-:W1:Y:S07]  /*0030*/  LDCU.64 UR4, c[0x0][0x358] ;  /* 0x00006b00ff0477ac */ /* 0x000e6e0008000a00 */
[----:B------:R-:W2:Y:S01]  /*0040*/  LDC.64 R2, c[0x0][0x388] ;  /* 0x0000e200ff027b82 */ /* 0x000ea20000000a00 */
[----:B0-----:R-:W-:-:S05]  /*0050*/  IMAD.WIDE.U32 R4, R19, 0x4, R4 ;  /* 0x0000000413047825 */ /* 0x001fca00078e0004 */
[----:B-1----:R-:W3:Y:S04]  /*0060*/  LDG.E.U8 R7, desc[UR4][R4.64] ;  /* 0x0000000404077981 */ /* 0x002ee8000c1e1100 */
[----:B------:R-:W4:Y:S04]  /*0070*/  LDG.E.U8 R9, desc[UR4][R4.64+0x1] ;  /* 0x0000010404097981 */ /* 0x000f28000c1e1100 */
[----:B------:R-:W5:Y:S04]  /*0080*/  LDG.E.U8 R11, desc[UR4][R4.64+0x2] ;  /* 0x00000204040b7981 */ /* 0x000f68000c1e1100 */
[----:B------:R-:W5:Y:S04]  /*0090*/  LDG.E.U8 R13, desc[UR4][R4.64+0x3] ;  /* 0x00000304040d7981 */ /* 0x000f68000c1e1100 */
[----:B------:R-:W5:Y:S04]  /*00a0*/  LDG.E.U8 R15, desc[UR4][R4.64+0x4] ;  /* 0x00000404040f7981 */ /* 0x000f68000c1e1100 */
[----:B------:R-:W5:Y:S01]  /*00b0*/  LDG.E.U8 R17, desc[UR4][R4.64+0x5] ;  /* 0x0000050404117981 */ /* 0x000f62000c1e1100 */
[----:B--2---:R-:W-:-:S05]  /*00c0*/  IMAD.WIDE.U32 R2, R19, 0x4, R2 ;  /* 0x0000000413027825 */ /* 0x004fca00078e0002 */
[----:B---3--:R-:W-:Y:S04]  /*00d0*/  STG.E.U8 desc[UR4][R2.64+0x1], R7 ;  /* 0x0000010702007986 */ /* 0x008fe8000c101104 */
[----:B----4-:R-:W-:Y:S04]  /*00e0*/  STG.E.U8 desc[UR4][R2.64+0x2], R9 ;  /* 0x0000020902007986 */ /* 0x010fe8000c101104 */
[----:B-----5:R-:W-:Y:S04]  /*00f0*/  STG.E.U8 desc[UR4][R2.64+0x3], R11 ;  /* 0x0000030b02007986 */ /* 0x020fe8000c101104 */
[----:B------:R-:W-:Y:S04]  /*0100*/  STG.E.U8 desc[UR4][R2.64+0x4], R13 ;  /* 0x0000040d02007986 */ /* 0x000fe8000c101104 */
[----:B------:R-:W-:Y:S04]  /*0110*/  STG.E.U8 desc[UR4][R2.64+0x5], R15 ;  /* 0x0000050f02007986 */ /* 0x000fe8000c101104 */
[----:B------:R-:W-:Y:S01]  /*0120*/  STG.E.U8 desc[UR4][R2.64+0x6], R17 ;  /* 0x0000061102007986 */ /* 0x000fe2000c101104 */
[----:B------:R-:W-:Y:S05]  /*0130*/  EXIT ;  /* 0x000000000000794d */ /* 0x000fea0003800000 */
.L_x_0:
[----:B------:R-:W-:-:S00]  /*0140*/  BRA `(.L_x_0) ;  /* 0xfffffffc00fc7947 */ /* 0x000fc0000383ffff */
[----:B------:R-:W-:-:S00]  /*0150*/  NOP ;  /* 0x0000000000007918 */ /* 0x000fc00000000000 */
        /* <DEDUP_REMOVED lines=10> */
.L_x_1:


//--------------------- .nv.shared.reserved.0     --------------------------
	.section	.nv.shared.reserved.0,"aw",@nobits
	.weak		__nv_reservedSMEM_offset_0_alias
	.size		__nv_reservedSMEM_offset_0_alias, 0, 64
	.other		__nv_reservedSMEM_offset_0_alias,@"STO_CUDA_RESERVED_SHARED STV_DEFAULT"
__nv_reservedSMEM_offset_0_alias:
	.zero		0
	.zero		64


//--------------------- .nv.constant0._Z1kP3s_tS0_ --------------------------
	.section	.nv.constant0._Z1kP3s_tS0_,"a",@progbits
	.sectionflags	@""
	.align	4
.nv.constant0._Z1kP3s_tS0_:
	.zero		912


//--------------------- SYMBOLS --------------------------

	.type		.nv.reservedSmem.offset0,@object
	.size		.nv.reservedSmem.offset0,0x4
